//
// Generated by NVIDIA NVVM Compiler
//
// Compiler Build ID: CL-36424714
// Cuda compilation tools, release 13.0, V13.0.88
// Based on NVVM 20.0.0
//

.version 9.0
.target sm_100
.address_size 64

	// .globl	_Z10cuda_hellov
.extern .func  (.param .b32 func_retval0) vprintf
(
	.param .b64 vprintf_param_0,
	.param .b64 vprintf_param_1
)
;
.global .align 1 .b8 $str[14] = {72, 101, 108, 108, 111, 32, 87, 111, 114, 108, 100, 32, 10};

.visible .entry _Z10cuda_hellov()
{
	.reg .b32 	%r<3>;
	.reg .b64 	%rd<3>;

	mov.u64 	%rd1, $str;
	cvta.global.u64 	%rd2, %rd1;
	{ // callseq 0, 0
	.param .b64 param0;
	st.param.b64 	[param0], %rd2;
	.param .b64 param1;
	st.param.b64 	[param1], 0;
	.param .b32 retval0;
	call.uni (retval0), 
	vprintf, 
	(
	param0, 
	param1
	);
	ld.param.b32 	%r1, [retval0];
	} // callseq 0
	ret;

}


// ===== COMPILED SASS (sm_100) =====

	.target	sm_100

	.elftype	@"ET_EXEC"


//--------------------- .note.nv.tkinfo           --------------------------
	.section	.note.nv.tkinfo,"",@"SHT_NOTE"
	.sectionflags	@"SHF_NOTE_NV_TKINFO"
	.tkinfo
        /*0018*/ 	.word	0x00000002
        /*0030*/ 	.string	""
        /*0030*/ 	.string	"ptxas"
        /*0030*/ 	.string	"Cuda compilation tools, release 13.0, V13.0.88"
        /*0030*/ 	.string	"Build cuda_13.0.r13.0/compiler.36424714_0"
        /*0030*/ 	.string	"-arch sm_100 -m 64 "



//--------------------- .note.nv.cuinfo           --------------------------
	.section	.note.nv.cuinfo,"",@"SHT_NOTE"
	.sectionflags	@"SHF_NOTE_NV_CUINFO"
        /*0018*/ 	.short	0x0002
        /*001a*/ 	.short	0x0064
        /*001c*/ 	.short	0x0082
	.zero		2


//--------------------- .nv.info                  --------------------------
	.section	.nv.info,"",@"SHT_CUDA_INFO"
	.align	4


	//----- nvinfo : EIATTR_REGCOUNT
	.align		4
        /*0000*/ 	.byte	0x04, 0x2f
        /*0002*/ 	.short	(.L_2 - .L_1)
	.align		4
.L_1:
        /*0004*/ 	.word	index@(_Z10cuda_hellov)
        /*0008*/ 	.word	0x00000018


	//----- nvinfo : EIATTR_FRAME_SIZE
	.align		4
.L_2:
        /*000c*/ 	.byte	0x04, 0x11
        /*000e*/ 	.short	(.L_4 - .L_3)
	.align		4
.L_3:
        /*0010*/ 	.word	index@(_Z10cuda_hellov)
        /*0014*/ 	.word	0x00000000


	//----- nvinfo : EIATTR_MIN_STACK_SIZE
	.align		4
.L_4:
        /*0018*/ 	.byte	0x04, 0x12
        /*001a*/ 	.short	(.L_6 - .L_5)
	.align		4
.L_5:
        /*001c*/ 	.word	index@(_Z10cuda_hellov)
        /*0020*/ 	.word	0x00000000
.L_6:


//--------------------- .nv.compat                --------------------------
	.section	.nv.compat,"",@"SHT_CUDA_COMPAT_INFO"
	.align	4
        /*0000*/ 	.byte	0x02, 0x09, 0x00, 0x00, 0x02, 0x02, 0x01, 0x00, 0x02, 0x05, 0x05, 0x00, 0x03, 0x07, 0x01, 0x01
        /*0010*/ 	.byte	0x02, 0x03, 0x00, 0x00, 0x02, 0x06, 0x01, 0x00, 0x04, 0x0b, 0x08, 0x00, 0x09, 0x00, 0x00, 0x00
        /*0020*/ 	.byte	0x00, 0x00, 0x00, 0x00


//--------------------- .nv.info._Z10cuda_hellov  --------------------------
	.section	.nv.info._Z10cuda_hellov,"",@"SHT_CUDA_INFO"
	.sectionflags	@""
	.align	4


	//----- nvinfo : EIATTR_CUDA_API_VERSION
	.align		4
        /*0000*/ 	.byte	0x04, 0x37
        /*0002*/ 	.short	(.L_8 - .L_7)
.L_7:
        /*0004*/ 	.word	0x00000082


	//----- nvinfo : EIATTR_SPARSE_MMA_MASK
	.align		4
.L_8:
        /*0008*/ 	.byte	0x03, 0x50
        /*000a*/ 	.short	0x0000


	//----- nvinfo : EIATTR_MAXREG_COUNT
	.align		4
        /*000c*/ 	.byte	0x03, 0x1b
        /*000e*/ 	.short	0x00ff


	//----- nvinfo : EIATTR_EXTERNS
	.align		4
        /*0010*/ 	.byte	0x04, 0x0f
        /*0012*/ 	.short	(.L_10 - .L_9)


	//   ....[0]....
	.align		4
.L_9:
        /*0014*/ 	.word	index@(vprintf)


	//----- nvinfo : EIATTR_MERCURY_ISA_VERSION
	.align		4
.L_10:
        /*0018*/ 	.byte	0x03, 0x5f
        /*001a*/ 	.short	0x0101


	//----- nvinfo : EIATTR_VRC_CTA_INIT_COUNT
	.align		4
        /*001c*/ 	.byte	0x02, 0x4a
	.zero		1
	.zero		1


	//----- nvinfo : EIATTR_SYSCALL_OFFSETS
	.align		4
        /*0020*/ 	.byte	0x04, 0x46
        /*0022*/ 	.short	(.L_12 - .L_11)


	//   ....[0]....
.L_11:
        /*0024*/ 	.word	0x00000080


	//----- nvinfo : EIATTR_EXIT_INSTR_OFFSETS
	.align		4
.L_12:
        /*0028*/ 	.byte	0x04, 0x1c
        /*002a*/ 	.short	(.L_14 - .L_13)


	//   ....[0]....
.L_13:
        /*002c*/ 	.word	0x00000090


	//----- nvinfo : EIATTR_SW_WAR
	.align		4
.L_14:
        /*0030*/ 	.byte	0x04, 0x36
        /*0032*/ 	.short	(.L_16 - .L_15)
.L_15:
        /*0034*/ 	.word	0x00000008
.L_16:


//--------------------- .nv.callgraph             --------------------------
	.section	.nv.callgraph,"",@"SHT_CUDA_CALLGRAPH"
	.align	4
	.sectionentsize	8
	.align		4
        /*0000*/ 	.word	0x00000000
	.align		4
        /*0004*/ 	.word	0xffffffff
	.align		4
        /*0008*/ 	.word	index@(_Z10cuda_hellov)
	.align		4
        /*000c*/ 	.word	index@(vprintf)
	.align		4
        /*0010*/ 	.word	0x00000000
	.align		4
        /*0014*/ 	.word	0xfffffffe
	.align		4
        /*0018*/ 	.word	0x00000000
	.align		4
        /*001c*/ 	.word	0xfffffffd
	.align		4
        /*0020*/ 	.word	0x00000000
	.align		4
        /*0024*/ 	.word	0xfffffffc


//--------------------- .nv.constant4             --------------------------
	.section	.nv.constant4,"a",@progbits
	.align	8
	.align		8
.nv.constant4:
        /*0000*/ 	.dword	vprintf
	.align		8
        /*0008*/ 	.dword	$str


//--------------------- .text._Z10cuda_hellov     --------------------------
	.section	.text._Z10cuda_hellov,"ax",@progbits
	.align	128
        .global         _Z10cuda_hellov
        .type           _Z10cuda_hellov,@function
        .size           _Z10cuda_hellov,(.L_x_2 - _Z10cuda_hellov)
        .other          _Z10cuda_hellov,@"STO_CUDA_ENTRY STV_DEFAULT"
_Z10cuda_hellov:
.text._Z10cuda_hellov:
[----:B------:R-:W0:Y:S01]  /*0000*/  LDC R1, c[0x0][0x37c] ;  /* 0x0000df00ff017b82 */ /* 0x000e220000000800 */
[----:B------:R-:W-:Y:S01]  /*0010*/  MOV R0, 0x0 ;  /* 0x0000000000007802 */ /* 0x000fe20000000f00 */
[----:B------:R-:W1:Y:S01]  /*0020*/  LDCU.64 UR4, c[0x4][0x8] ;  /* 0x01000100ff0477ac */ /* 0x000e620008000a00 */
[----:B------:R-:W-:-:S05]  /*0030*/  CS2R R6, SRZ ;  /* 0x0000000000067805 */ /* 0x000fca000001ff00 */
[----:B------:R2:W3:Y:S01]  /*0040*/  LDC.64 R2, c[0x4][R0] ;  /* 0x0100000000027b82 */ /* 0x0004e20000000a00 */
[----:B-1----:R-:W-:Y:S02]  /*0050*/  IMAD.U32 R4, RZ, RZ, UR4 ;  /* 0x00000004ff047e24 */ /* 0x002fe4000f8e00ff */
[----:B--2---:R-:W-:-:S07]  /*0060*/  IMAD.U32 R5, RZ, RZ, UR5 ;  /* 0x00000005ff057e24 */ /* 0x004fce000f8e00ff */
[----:B------:R-:W-:-:S07]  /*0070*/  LEPC R20, `(.L_x_0) ;  /* 0x000000001014794e */ /* 0x000fce0000000000 */
[----:B0--3--:R-:W-:Y:S05]  /*0080*/  CALL.ABS.NOINC R2 ;  /* 0x0000000002007343 */ /* 0x009fea0003c00000 */
.L_x_0:
[----:B------:R-:W-:Y:S05]  /*0090*/  EXIT ;  /* 0x000000000000794d */ /* 0x000fea0003800000 */
.L_x_1:
[----:B------:R-:W-:-:S00]  /*00a0*/  BRA `(.L_x_1) ;  /* 0xfffffffc00fc7947 */ /* 0x000fc0000383ffff */
[----:B------:R-:W-:-:S00]  /*00b0*/  NOP ;  /* 0x0000000000007918 */ /* 0x000fc00000000000 */
        /* <DEDUP_REMOVED lines=12> */
.L_x_2:


//--------------------- .nv.global.init           --------------------------
	.section	.nv.global.init,"aw",@progbits
.nv.global.init:
	.type		$str,@object
	.size		$str,(.L_0 - $str)
$str:
        /*0000*/ 	.byte	0x48, 0x65, 0x6c, 0x6c, 0x6f, 0x20, 0x57, 0x6f, 0x72, 0x6c, 0x64, 0x20, 0x0a, 0x00
.L_0:


//--------------------- .nv.shared.reserved.0     --------------------------
	.section	.nv.shared.reserved.0,"aw",@nobits
	.weak		__nv_reservedSMEM_offset_0_alias
	.size		__nv_reservedSMEM_offset_0_alias, 0, 64
	.other		__nv_reservedSMEM_offset_0_alias,@"STO_CUDA_RESERVED_SHARED STV_DEFAULT"
__nv_reservedSMEM_offset_0_alias:
	.zero		0
	.zero		64


//--------------------- .nv.constant0._Z10cuda_hellov --------------------------
	.section	.nv.constant0._Z10cuda_hellov,"a",@progbits
	.sectionflags	@""
	.align	4
.nv.constant0._Z10cuda_hellov:
	.zero		896


//--------------------- SYMBOLS --------------------------

	.type		.nv.reservedSmem.offset0,@object
	.size		.nv.reservedSmem.offset0,0x4
	.type		vprintf,@function
